	.headerflags	@"EF_CUDA_TEXMODE_UNIFIED EF_CUDA_64BIT_ADDRESS EF_CUDA_ACCELERATORS EF_CUDA_SM90 EF_CUDA_VIRTUAL_SM(EF_CUDA_SM90)"
	.elftype	@"ET_EXEC"


//--------------------- .nv.info                  --------------------------
	.section	.nv.info,"",@"SHT_CUDA_INFO"
	.align	4


	//----- nvinfo : EIATTR_REGCOUNT
	.align		4
        /*0000*/ 	.byte	0x04, 0x2f
        /*0002*/ 	.short	(.L_1 - .L_0)
	.align		4
.L_0:
        /*0004*/ 	.word	index@(triton_poi_fused_convolution_relu_21)
        /*0008*/ 	.word	0x0000000c


	//----- nvinfo : EIATTR_MIN_STACK_SIZE
	.align		4
.L_1:
        /*000c*/ 	.byte	0x04, 0x12
        /*000e*/ 	.short	(.L_3 - .L_2)
	.align		4
.L_2:
        /*0010*/ 	.word	index@(triton_poi_fused_convolution_relu_21)
        /*0014*/ 	.word	0x00000000


	//----- nvinfo : EIATTR_FRAME_SIZE
	.align		4
.L_3:
        /*0018*/ 	.byte	0x04, 0x11
        /*001a*/ 	.short	(.L_5 - .L_4)
	.align		4
.L_4:
        /*001c*/ 	.word	index@(triton_poi_fused_convolution_relu_21)
        /*0020*/ 	.word	0x00000000


	//----- nvinfo : EIATTR_MIN_STACK_SIZE
	.align		4
.L_5:
        /*0024*/ 	.byte	0x04, 0x12
        /*0026*/ 	.short	(.L_7 - .L_6)
	.align		4
.L_6:
        /*0028*/ 	.word	index@(triton_poi_fused_convolution_relu_21)
        /*002c*/ 	.word	0x00000000
.L_7:


//--------------------- .nv.info.triton_poi_fused_convolution_relu_21 --------------------------
	.section	.nv.info.triton_poi_fused_convolution_relu_21,"",@"SHT_CUDA_INFO"
	.sectionflags	@""
	.align	4


	//----- nvinfo : EIATTR_CUDA_API_VERSION
	.align		4
        /*0000*/ 	.byte	0x04, 0x37
        /*0002*/ 	.short	(.L_9 - .L_8)
.L_8:
        /*0004*/ 	.word	0x0000007c


	//----- nvinfo : EIATTR_KPARAM_INFO
	.align		4
.L_9:
        /*0008*/ 	.byte	0x04, 0x17
        /*000a*/ 	.short	(.L_11 - .L_10)
.L_10:
        /*000c*/ 	.word	0x00000000
        /*0010*/ 	.short	0x0002
        /*0012*/ 	.short	0x0010
        /*0014*/ 	.byte	0x00, 0xf0, 0x11, 0x00


	//----- nvinfo : EIATTR_KPARAM_INFO
	.align		4
.L_11:
        /*0018*/ 	.byte	0x04, 0x17
        /*001a*/ 	.short	(.L_13 - .L_12)
.L_12:
        /*001c*/ 	.word	0x00000000
        /*0020*/ 	.short	0x0001
        /*0022*/ 	.short	0x0008
        /*0024*/ 	.byte	0x00, 0xf4, 0x21, 0x00


	//----- nvinfo : EIATTR_KPARAM_INFO
	.align		4
.L_13:
        /*0028*/ 	.byte	0x04, 0x17
        /*002a*/ 	.short	(.L_15 - .L_14)
.L_14:
        /*002c*/ 	.word	0x00000000
        /*0030*/ 	.short	0x0000
        /*0032*/ 	.short	0x0000
        /*0034*/ 	.byte	0x00, 0xf4, 0x21, 0x00


	//----- nvinfo : EIATTR_SPARSE_MMA_MASK
	.align		4
.L_15:
        /*0038*/ 	.byte	0x03, 0x50
        /*003a*/ 	.short	0x0000


	//----- nvinfo : EIATTR_MAXREG_COUNT
	.align		4
        /*003c*/ 	.byte	0x03, 0x1b
        /*003e*/ 	.short	0x00ff


	//----- nvinfo : EIATTR_EXIT_INSTR_OFFSETS
	.align		4
        /*0040*/ 	.byte	0x04, 0x1c
        /*0042*/ 	.short	(.L_17 - .L_16)


	//   ....[0]....
.L_16:
        /*0044*/ 	.word	0x000001c0


	//----- nvinfo : EIATTR_REQNTID
	.align		4
.L_17:
        /*0048*/ 	.byte	0x04, 0x10
        /*004a*/ 	.short	(.L_19 - .L_18)
.L_18:
        /*004c*/ 	.word	0x00000080
        /*0050*/ 	.word	0x00000001
        /*0054*/ 	.word	0x00000001


	//----- nvinfo : EIATTR_CBANK_PARAM_SIZE
	.align		4
.L_19:
        /*0058*/ 	.byte	0x03, 0x19
        /*005a*/ 	.short	0x0014


	//----- nvinfo : EIATTR_PARAM_CBANK
	.align		4
        /*005c*/ 	.byte	0x04, 0x0a
        /*005e*/ 	.short	(.L_21 - .L_20)
	.align		4
.L_20:
        /*0060*/ 	.word	index@(.nv.constant0.triton_poi_fused_convolution_relu_21)
        /*0064*/ 	.short	0x0210
        /*0066*/ 	.short	0x0014


	//----- nvinfo : EIATTR_SW_WAR
	.align		4
.L_21:
        /*0068*/ 	.byte	0x04, 0x36
        /*006a*/ 	.short	(.L_23 - .L_22)
.L_22:
        /*006c*/ 	.word	0x00000008
.L_23:


//--------------------- .nv.callgraph             --------------------------
	.section	.nv.callgraph,"",@"SHT_CUDA_CALLGRAPH"
	.align	4
	.sectionentsize	8
	.align		4
        /*0000*/ 	.word	0x00000000
	.align		4
        /*0004*/ 	.word	0xffffffff
	.align		4
        /*0008*/ 	.word	0x00000000
	.align		4
        /*000c*/ 	.word	0xfffffffe
	.align		4
        /*0010*/ 	.word	0x00000000
	.align		4
        /*0014*/ 	.word	0xfffffffd
	.align		4
        /*0018*/ 	.word	0x00000000
	.align		4
        /*001c*/ 	.word	0xfffffffc


//--------------------- .text.triton_poi_fused_convolution_relu_21 --------------------------
	.section	.text.triton_poi_fused_convolution_relu_21,"ax",@progbits
	.align	128
        .global         triton_poi_fused_convolution_relu_21
        .type           triton_poi_fused_convolution_relu_21,@function
        .size           triton_poi_fused_convolution_relu_21,(.L_x_1 - triton_poi_fused_convolution_relu_21)
        .other          triton_poi_fused_convolution_relu_21,@"STO_CUDA_ENTRY STV_DEFAULT"
triton_poi_fused_convolution_relu_21:
.text.triton_poi_fused_convolution_relu_21:
[----:B------:R-:W-:Y:S01]  /*0000*/  LDC R1, c[0x0][0x28] ;  /* 0x00000a00ff017b82 */ /* 0x000fe20000000800 */
[----:B------:R-:W1:Y:S07]  /*0010*/  S2R R0, SR_TID.X ;  /* 0x0000000000007919 */ /* 0x000e6e0000002100 */
[----:B------:R-:W2:Y:S01]  /*0020*/  LDC.64 R4, c[0x0][0x218] ;  /* 0x00008600ff047b82 */ /* 0x000ea20000000a00 */
[----:B------:R-:W-:Y:S01]  /*0030*/  ULDC.64 UR4, c[0x0][0x208] ;  /* 0x0000820000047ab9 */ /* 0x000fe20000000a00 */
[----:B------:R-:W3:Y:S06]  /*0040*/  S2R R7, SR_CTAID.X ;  /* 0x0000000000077919 */ /* 0x000eec0000002500 */
[----:B------:R-:W4:Y:S01]  /*0050*/  LDC.64 R2, c[0x0][0x210] ;  /* 0x00008400ff027b82 */ /* 0x000f220000000a00 */
[----:B-1----:R-:W-:Y:S01]  /*0060*/  IMAD.SHL.U32 R0, R0, 0x2, RZ ;  /* 0x0000000200007824 */ /* 0x002fe200078e00ff */
[----:B---3--:R-:W-:-:S04]  /*0070*/  SHF.R.S32.HI R6, RZ, 0x17, R7 ;  /* 0x00000017ff067819 */ /* 0x008fc80000011407 */
[----:B------:R-:W-:Y:S02]  /*0080*/  LOP3.LUT R0, R0, 0xfe, RZ, 0xc0, !PT ;  /* 0x000000fe00007812 */ /* 0x000fe400078ec0ff */
[----:B------:R-:W-:-:S03]  /*0090*/  SGXT R6, R6, 0x1 ;  /* 0x000000010606781a */ /* 0x000fc60000000200 */
[----:B------:R-:W-:-:S04]  /*00a0*/  IMAD R7, R7, 0x100, R0 ;  /* 0x0000010007077824 */ /* 0x000fc800078e0200 */
[----:B----4-:R-:W-:Y:S01]  /*00b0*/  IMAD.WIDE R2, R7, 0x4, R2 ;  /* 0x0000000407027825 */ /* 0x010fe200078e0202 */
[----:B------:R-:W-:-:S04]  /*00c0*/  LEA.HI R6, R6, R7, RZ, 0x2 ;  /* 0x0000000706067211 */ /* 0x000fc800078f10ff */
[--C-:B------:R-:W-:Y:S02]  /*00d0*/  SHF.R.S32.HI R0, RZ, 0x2, R6.reuse ;  /* 0x00000002ff007819 */ /* 0x100fe40000011406 */
[----:B------:R-:W-:Y:S02]  /*00e0*/  SHF.R.S32.HI R9, RZ, 0x1f, R6 ;  /* 0x0000001fff097819 */ /* 0x000fe40000011406 */
[----:B------:R-:W3:Y:S02]  /*00f0*/  LDG.E.64 R6, desc[UR4][R2.64] ;  /* 0x0000000402067981 */ /* 0x000ee4000c1e1b00 */
[----:B------:R-:W-:-:S04]  /*0100*/  LEA.HI R9, R9, R0, RZ, 0x9 ;  /* 0x0000000009097211 */ /* 0x000fc800078f48ff */
[----:B------:R-:W-:-:S05]  /*0110*/  LOP3.LUT R9, R9, 0xfffffe00, RZ, 0xc0, !PT ;  /* 0xfffffe0009097812 */ /* 0x000fca00078ec0ff */
[----:B------:R-:W-:-:S04]  /*0120*/  IMAD.IADD R9, R0, 0x1, -R9 ;  /* 0x0000000100097824 */ /* 0x000fc800078e0a09 */
[----:B--2---:R-:W-:-:S06]  /*0130*/  IMAD.WIDE R4, R9, 0x4, R4 ;  /* 0x0000000409047825 */ /* 0x004fcc00078e0204 */
[----:B------:R-:W3:Y:S02]  /*0140*/  LDG.E.EL R4, desc[UR4][R4.64] ;  /* 0x0000000404047981 */ /* 0x000ee4000c2e1900 */
[CC--:B---3--:R-:W-:Y:S01]  /*0150*/  FSETP.GEU.AND P0, PT, R6.reuse, -R4.reuse, PT ;  /* 0x800000040600720b */ /* 0x0c8fe20003f0e000 */
[--C-:B------:R-:W-:Y:S01]  /*0160*/  FADD R6, R6, R4.reuse ;  /* 0x0000000406067221 */ /* 0x100fe20000000000 */
[C---:B------:R-:W-:Y:S01]  /*0170*/  FADD R0, R7.reuse, R4 ;  /* 0x0000000407007221 */ /* 0x040fe20000000000 */
[----:B------:R-:W-:-:S03]  /*0180*/  FSETP.GEU.AND P1, PT, R7, -R4, PT ;  /* 0x800000040700720b */ /* 0x000fc60003f2e000 */
[----:B------:R-:W-:Y:S02]  /*0190*/  FSEL R6, R6, RZ, P0 ;  /* 0x000000ff06067208 */ /* 0x000fe40000000000 */
[----:B------:R-:W-:-:S05]  /*01a0*/  FSEL R7, R0, RZ, P1 ;  /* 0x000000ff00077208 */ /* 0x000fca0000800000 */
[----:B------:R-:W-:Y:S01]  /*01b0*/  STG.E.64 desc[UR4][R2.64], R6 ;  /* 0x0000000602007986 */ /* 0x000fe2000c101b04 */
[----:B------:R-:W-:Y:S05]  /*01c0*/  EXIT ;  /* 0x000000000000794d */ /* 0x000fea0003800000 */
.L_x_0:
[----:B------:R-:W-:-:S00]  /*01d0*/  BRA `(.L_x_0) ;  /* 0xfffffffc00fc7947 */ /* 0x000fc0000383ffff */
[----:B------:R-:W-:-:S00]  /*01e0*/  NOP ;  /* 0x0000000000007918 */ /* 0x000fc00000000000 */
        /* <DEDUP_REMOVED lines=9> */
.L_x_1:


//--------------------- .nv.constant0.triton_poi_fused_convolution_relu_21 --------------------------
	.section	.nv.constant0.triton_poi_fused_convolution_relu_21,"a",@progbits
	.sectionflags	@""
	.align	4
.nv.constant0.triton_poi_fused_convolution_relu_21:
	.zero		548
